//
// Generated by NVIDIA NVVM Compiler
//
// Compiler Build ID: CL-36424714
// Cuda compilation tools, release 13.0, V13.0.88
// Based on NVVM 20.0.0
//

.version 9.0
.target sm_100
.address_size 64

	// .globl	_Z18print_warp_detailsv
.extern .func  (.param .b32 func_retval0) vprintf
(
	.param .b64 vprintf_param_0,
	.param .b64 vprintf_param_1
)
;
.global .align 1 .b8 $str[48] = {71, 108, 111, 98, 97, 108, 73, 100, 120, 32, 58, 32, 37, 100, 44, 32, 87, 97, 114, 112, 73, 100, 120, 32, 58, 32, 37, 100, 44, 32, 71, 108, 111, 98, 97, 108, 66, 108, 111, 99, 107, 32, 58, 32, 37, 100, 10};

.visible .entry _Z18print_warp_detailsv()
{
	.local .align 8 .b8 	__local_depot0[16];
	.reg .b64 	%SP;
	.reg .b64 	%SPL;
	.reg .b32 	%r<11>;
	.reg .b64 	%rd<5>;

	mov.u64 	%SPL, __local_depot0;
	cvta.local.u64 	%SP, %SPL;
	add.u64 	%rd1, %SP, 0;
	add.u64 	%rd2, %SPL, 0;
	mov.u32 	%r1, %ctaid.y;
	mov.u32 	%r2, %ntid.x;
	mov.u32 	%r3, %nctaid.x;
	mov.u32 	%r4, %ctaid.x;
	mov.u32 	%r5, %tid.x;
	mad.lo.s32 	%r6, %r3, %r1, %r4;
	mad.lo.s32 	%r7, %r6, %r2, %r5;
	shr.u32 	%r8, %r5, 5;
	st.local.v2.u32 	[%rd2], {%r7, %r8};
	st.local.u32 	[%rd2+8], %r6;
	mov.u64 	%rd3, $str;
	cvta.global.u64 	%rd4, %rd3;
	{ // callseq 0, 0
	.param .b64 param0;
	st.param.b64 	[param0], %rd4;
	.param .b64 param1;
	st.param.b64 	[param1], %rd1;
	.param .b32 retval0;
	call.uni (retval0), 
	vprintf, 
	(
	param0, 
	param1
	);
	ld.param.b32 	%r9, [retval0];
	} // callseq 0
	ret;

}


// ===== COMPILED SASS (sm_100) =====

	.target	sm_100

	.elftype	@"ET_EXEC"


//--------------------- .note.nv.tkinfo           --------------------------
	.section	.note.nv.tkinfo,"",@"SHT_NOTE"
	.sectionflags	@"SHF_NOTE_NV_TKINFO"
	.tkinfo
        /*0018*/ 	.word	0x00000002
        /*0030*/ 	.string	""
        /*0030*/ 	.string	"ptxas"
        /*0030*/ 	.string	"Cuda compilation tools, release 13.0, V13.0.88"
        /*0030*/ 	.string	"Build cuda_13.0.r13.0/compiler.36424714_0"
        /*0030*/ 	.string	"-arch sm_100 -m 64 "



//--------------------- .note.nv.cuinfo           --------------------------
	.section	.note.nv.cuinfo,"",@"SHT_NOTE"
	.sectionflags	@"SHF_NOTE_NV_CUINFO"
        /*0018*/ 	.short	0x0002
        /*001a*/ 	.short	0x0064
        /*001c*/ 	.short	0x0082
	.zero		2


//--------------------- .nv.info                  --------------------------
	.section	.nv.info,"",@"SHT_CUDA_INFO"
	.align	4


	//----- nvinfo : EIATTR_REGCOUNT
	.align		4
        /*0000*/ 	.byte	0x04, 0x2f
        /*0002*/ 	.short	(.L_2 - .L_1)
	.align		4
.L_1:
        /*0004*/ 	.word	index@(_Z18print_warp_detailsv)
        /*0008*/ 	.word	0x00000018


	//----- nvinfo : EIATTR_FRAME_SIZE
	.align		4
.L_2:
        /*000c*/ 	.byte	0x04, 0x11
        /*000e*/ 	.short	(.L_4 - .L_3)
	.align		4
.L_3:
        /*0010*/ 	.word	index@(_Z18print_warp_detailsv)
        /*0014*/ 	.word	0x00000010


	//----- nvinfo : EIATTR_MIN_STACK_SIZE
	.align		4
.L_4:
        /*0018*/ 	.byte	0x04, 0x12
        /*001a*/ 	.short	(.L_6 - .L_5)
	.align		4
.L_5:
        /*001c*/ 	.word	index@(_Z18print_warp_detailsv)
        /*0020*/ 	.word	0x00000010
.L_6:


//--------------------- .nv.compat                --------------------------
	.section	.nv.compat,"",@"SHT_CUDA_COMPAT_INFO"
	.align	4
        /*0000*/ 	.byte	0x02, 0x09, 0x00, 0x00, 0x02, 0x02, 0x01, 0x00, 0x02, 0x05, 0x05, 0x00, 0x03, 0x07, 0x01, 0x01
        /*0010*/ 	.byte	0x02, 0x03, 0x00, 0x00, 0x02, 0x06, 0x01, 0x00, 0x04, 0x0b, 0x08, 0x00, 0x09, 0x00, 0x00, 0x00
        /*0020*/ 	.byte	0x00, 0x00, 0x00, 0x00


//--------------------- .nv.info._Z18print_warp_detailsv --------------------------
	.section	.nv.info._Z18print_warp_detailsv,"",@"SHT_CUDA_INFO"
	.sectionflags	@""
	.align	4


	//----- nvinfo : EIATTR_CUDA_API_VERSION
	.align		4
        /*0000*/ 	.byte	0x04, 0x37
        /*0002*/ 	.short	(.L_8 - .L_7)
.L_7:
        /*0004*/ 	.word	0x00000082


	//----- nvinfo : EIATTR_SPARSE_MMA_MASK
	.align		4
.L_8:
        /*0008*/ 	.byte	0x03, 0x50
        /*000a*/ 	.short	0x0000


	//----- nvinfo : EIATTR_MAXREG_COUNT
	.align		4
        /*000c*/ 	.byte	0x03, 0x1b
        /*000e*/ 	.short	0x00ff


	//----- nvinfo : EIATTR_EXTERNS
	.align		4
        /*0010*/ 	.byte	0x04, 0x0f
        /*0012*/ 	.short	(.L_10 - .L_9)


	//   ....[0]....
	.align		4
.L_9:
        /*0014*/ 	.word	index@(vprintf)


	//----- nvinfo : EIATTR_MERCURY_ISA_VERSION
	.align		4
.L_10:
        /*0018*/ 	.byte	0x03, 0x5f
        /*001a*/ 	.short	0x0101


	//----- nvinfo : EIATTR_VRC_CTA_INIT_COUNT
	.align		4
        /*001c*/ 	.byte	0x02, 0x4a
	.zero		1
	.zero		1


	//----- nvinfo : EIATTR_SYSCALL_OFFSETS
	.align		4
        /*0020*/ 	.byte	0x04, 0x46
        /*0022*/ 	.short	(.L_12 - .L_11)


	//   ....[0]....
.L_11:
        /*0024*/ 	.word	0x00000160


	//----- nvinfo : EIATTR_EXIT_INSTR_OFFSETS
	.align		4
.L_12:
        /*0028*/ 	.byte	0x04, 0x1c
        /*002a*/ 	.short	(.L_14 - .L_13)


	//   ....[0]....
.L_13:
        /*002c*/ 	.word	0x00000170


	//----- nvinfo : EIATTR_SW_WAR
	.align		4
.L_14:
        /*0030*/ 	.byte	0x04, 0x36
        /*0032*/ 	.short	(.L_16 - .L_15)
.L_15:
        /*0034*/ 	.word	0x00000008
.L_16:


//--------------------- .nv.callgraph             --------------------------
	.section	.nv.callgraph,"",@"SHT_CUDA_CALLGRAPH"
	.align	4
	.sectionentsize	8
	.align		4
        /*0000*/ 	.word	0x00000000
	.align		4
        /*0004*/ 	.word	0xffffffff
	.align		4
        /*0008*/ 	.word	index@(_Z18print_warp_detailsv)
	.align		4
        /*000c*/ 	.word	index@(vprintf)
	.align		4
        /*0010*/ 	.word	0x00000000
	.align		4
        /*0014*/ 	.word	0xfffffffe
	.align		4
        /*0018*/ 	.word	0x00000000
	.align		4
        /*001c*/ 	.word	0xfffffffd
	.align		4
        /*0020*/ 	.word	0x00000000
	.align		4
        /*0024*/ 	.word	0xfffffffc


//--------------------- .nv.constant4             --------------------------
	.section	.nv.constant4,"a",@progbits
	.align	8
	.align		8
.nv.constant4:
        /*0000*/ 	.dword	vprintf
	.align		8
        /*0008*/ 	.dword	$str


//--------------------- .text._Z18print_warp_detailsv --------------------------
	.section	.text._Z18print_warp_detailsv,"ax",@progbits
	.align	128
        .global         _Z18print_warp_detailsv
        .type           _Z18print_warp_detailsv,@function
        .size           _Z18print_warp_detailsv,(.L_x_2 - _Z18print_warp_detailsv)
        .other          _Z18print_warp_detailsv,@"STO_CUDA_ENTRY STV_DEFAULT"
_Z18print_warp_detailsv:
.text._Z18print_warp_detailsv:
[----:B------:R-:W0:Y:S01]  /*0000*/  LDC R1, c[0x0][0x37c] ;  /* 0x0000df00ff017b82 */ /* 0x000e220000000800 */
[----:B------:R-:W1:Y:S01]  /*0010*/  S2R R3, SR_CTAID.X ;  /* 0x0000000000037919 */ /* 0x000e620000002500 */
[----:B------:R-:W2:Y:S06]  /*0020*/  LDCU UR5, c[0x0][0x2fc] ;  /* 0x00005f80ff0577ac */ /* 0x000eac0008000800 */
[----:B------:R-:W1:Y:S01]  /*0030*/  S2UR UR4, SR_CTAID.Y ;  /* 0x00000000000479c3 */ /* 0x000e620000002600 */
[----:B------:R-:W-:Y:S01]  /*0040*/  MOV R8, 0x0 ;  /* 0x0000000000087802 */ /* 0x000fe20000000f00 */
[----:B------:R-:W3:Y:S01]  /*0050*/  S2R R5, SR_TID.X ;  /* 0x0000000000057919 */ /* 0x000ee20000002100 */
[----:B------:R-:W4:Y:S01]  /*0060*/  LDCU UR6, c[0x0][0x360] ;  /* 0x00006c00ff0677ac */ /* 0x000f220008000800 */
[----:B0-----:R-:W-:-:S04]  /*0070*/  VIADD R1, R1, 0xfffffff0 ;  /* 0xfffffff001017836 */ /* 0x001fc80000000000 */
[----:B------:R-:W1:Y:S08]  /*0080*/  LDC R0, c[0x0][0x370] ;  /* 0x0000dc00ff007b82 */ /* 0x000e700000000800 */
[----:B------:R-:W0:Y:S01]  /*0090*/  LDC.64 R8, c[0x4][R8] ;  /* 0x0100000008087b82 */ /* 0x000e220000000a00 */
[----:B-1----:R-:W-:Y:S01]  /*00a0*/  IMAD R0, R0, UR4, R3 ;  /* 0x0000000400007c24 */ /* 0x002fe2000f8e0203 */
[----:B------:R-:W1:Y:S01]  /*00b0*/  LDCU UR4, c[0x0][0x2f8] ;  /* 0x00005f00ff0477ac */ /* 0x000e620008000800 */
[----:B---3--:R-:W-:-:S02]  /*00c0*/  SHF.R.U32.HI R3, RZ, 0x5, R5 ;  /* 0x00000005ff037819 */ /* 0x008fc40000011605 */
[----:B----4-:R-:W-:Y:S01]  /*00d0*/  IMAD R2, R0, UR6, R5 ;  /* 0x0000000600027c24 */ /* 0x010fe2000f8e0205 */
[----:B------:R3:W-:Y:S01]  /*00e0*/  STL [R1+0x8], R0 ;  /* 0x0000080001007387 */ /* 0x0007e20000100800 */
[----:B------:R-:W4:Y:S03]  /*00f0*/  LDCU.64 UR6, c[0x4][0x8] ;  /* 0x01000100ff0677ac */ /* 0x000f260008000a00 */
[----:B------:R3:W-:Y:S01]  /*0100*/  STL.64 [R1], R2 ;  /* 0x0000000201007387 */ /* 0x0007e20000100a00 */
[----:B-1----:R-:W-:Y:S01]  /*0110*/  IADD3 R6, P0, PT, R1, UR4, RZ ;  /* 0x0000000401067c10 */ /* 0x002fe2000ff1e0ff */
[----:B----4-:R-:W-:Y:S01]  /*0120*/  IMAD.U32 R4, RZ, RZ, UR6 ;  /* 0x00000006ff047e24 */ /* 0x010fe2000f8e00ff */
[----:B------:R-:W-:-:S03]  /*0130*/  MOV R5, UR7 ;  /* 0x0000000700057c02 */ /* 0x000fc60008000f00 */
[----:B0-23--:R-:W-:-:S08]  /*0140*/  IMAD.X R7, RZ, RZ, UR5, P0 ;  /* 0x00000005ff077e24 */ /* 0x00dfd000080e06ff */
[----:B------:R-:W-:-:S07]  /*0150*/  LEPC R20, `(.L_x_0) ;  /* 0x000000001014794e */ /* 0x000fce0000000000 */
[----:B------:R-:W-:Y:S05]  /*0160*/  CALL.ABS.NOINC R8 ;  /* 0x0000000008007343 */ /* 0x000fea0003c00000 */
.L_x_0:
[----:B------:R-:W-:Y:S05]  /*0170*/  EXIT ;  /* 0x000000000000794d */ /* 0x000fea0003800000 */
.L_x_1:
[----:B------:R-:W-:-:S00]  /*0180*/  BRA `(.L_x_1) ;  /* 0xfffffffc00fc7947 */ /* 0x000fc0000383ffff */
[----:B------:R-:W-:-:S00]  /*0190*/  NOP ;  /* 0x0000000000007918 */ /* 0x000fc00000000000 */
        /* <DEDUP_REMOVED lines=14> */
.L_x_2:


//--------------------- .nv.global.init           --------------------------
	.section	.nv.global.init,"aw",@progbits
.nv.global.init:
	.type		$str,@object
	.size		$str,(.L_0 - $str)
$str:
        /*0000*/ 	.byte	0x47, 0x6c, 0x6f, 0x62, 0x61, 0x6c, 0x49, 0x64, 0x78, 0x20, 0x3a, 0x20, 0x25, 0x64, 0x2c, 0x20
        /*0010*/ 	.byte	0x57, 0x61, 0x72, 0x70, 0x49, 0x64, 0x78, 0x20, 0x3a, 0x20, 0x25, 0x64, 0x2c, 0x20, 0x47, 0x6c
        /*0020*/ 	.byte	0x6f, 0x62, 0x61, 0x6c, 0x42, 0x6c, 0x6f, 0x63, 0x6b, 0x20, 0x3a, 0x20, 0x25, 0x64, 0x0a, 0x00
.L_0:


//--------------------- .nv.shared.reserved.0     --------------------------
	.section	.nv.shared.reserved.0,"aw",@nobits
	.weak		__nv_reservedSMEM_offset_0_alias
	.size		__nv_reservedSMEM_offset_0_alias, 0, 64
	.other		__nv_reservedSMEM_offset_0_alias,@"STO_CUDA_RESERVED_SHARED STV_DEFAULT"
__nv_reservedSMEM_offset_0_alias:
	.zero		0
	.zero		64


//--------------------- .nv.constant0._Z18print_warp_detailsv --------------------------
	.section	.nv.constant0._Z18print_warp_detailsv,"a",@progbits
	.sectionflags	@""
	.align	4
.nv.constant0._Z18print_warp_detailsv:
	.zero		896


//--------------------- SYMBOLS --------------------------

	.type		.nv.reservedSmem.offset0,@object
	.size		.nv.reservedSmem.offset0,0x4
	.type		vprintf,@function
